//
// Generated by NVIDIA NVVM Compiler
//
// Compiler Build ID: CL-36424714
// Cuda compilation tools, release 13.0, V13.0.88
// Based on NVVM 20.0.0
//

.version 9.0
.target sm_100
.address_size 64

	// .globl	_Z25vector_dot_product_kernelPfS_S_j
// _ZZ25vector_dot_product_kernelPfS_S_jE14sum_per_thread has been demoted

.visible .entry _Z25vector_dot_product_kernelPfS_S_j(
	.param .u64 .ptr .align 1 _Z25vector_dot_product_kernelPfS_S_j_param_0,
	.param .u64 .ptr .align 1 _Z25vector_dot_product_kernelPfS_S_j_param_1,
	.param .u64 .ptr .align 1 _Z25vector_dot_product_kernelPfS_S_j_param_2,
	.param .u32 _Z25vector_dot_product_kernelPfS_S_j_param_3
)
{
	.reg .pred 	%p<7>;
	.reg .b32 	%r<19>;
	.reg .b32 	%f<14>;
	.reg .b64 	%rd<12>;
	// demoted variable
	.shared .align 4 .b8 _ZZ25vector_dot_product_kernelPfS_S_jE14sum_per_thread[4096];
	ld.param.u64 	%rd3, [_Z25vector_dot_product_kernelPfS_S_j_param_0];
	ld.param.u64 	%rd4, [_Z25vector_dot_product_kernelPfS_S_j_param_1];
	ld.param.u64 	%rd5, [_Z25vector_dot_product_kernelPfS_S_j_param_2];
	ld.param.u32 	%r11, [_Z25vector_dot_product_kernelPfS_S_j_param_3];
	mov.u32 	%r1, %ctaid.x;
	mov.u32 	%r18, %ntid.x;
	mov.u32 	%r3, %tid.x;
	mad.lo.s32 	%r17, %r1, %r18, %r3;
	setp.ge.u32 	%p1, %r17, %r11;
	mov.f32 	%f13, 0f00000000;
	@%p1 bra 	$L__BB0_3;
	mov.u32 	%r12, %nctaid.x;
	mul.lo.s32 	%r5, %r18, %r12;
	cvta.to.global.u64 	%rd1, %rd3;
	cvta.to.global.u64 	%rd2, %rd4;
	mov.f32 	%f13, 0f00000000;
$L__BB0_2:
	mul.wide.u32 	%rd6, %r17, 4;
	add.s64 	%rd7, %rd1, %rd6;
	ld.global.f32 	%f6, [%rd7];
	add.s64 	%rd8, %rd2, %rd6;
	ld.global.f32 	%f7, [%rd8];
	fma.rn.f32 	%f13, %f6, %f7, %f13;
	add.s32 	%r17, %r17, %r5;
	setp.lt.u32 	%p2, %r17, %r11;
	@%p2 bra 	$L__BB0_2;
$L__BB0_3:
	shl.b32 	%r13, %r3, 2;
	mov.u32 	%r14, _ZZ25vector_dot_product_kernelPfS_S_jE14sum_per_thread;
	add.s32 	%r8, %r14, %r13;
	st.shared.f32 	[%r8], %f13;
	bar.sync 	0;
	setp.lt.u32 	%p3, %r18, 2;
	@%p3 bra 	$L__BB0_7;
$L__BB0_4:
	shr.u32 	%r10, %r18, 1;
	setp.ge.u32 	%p4, %r3, %r10;
	@%p4 bra 	$L__BB0_6;
	shl.b32 	%r15, %r10, 2;
	add.s32 	%r16, %r8, %r15;
	ld.shared.f32 	%f8, [%r16];
	ld.shared.f32 	%f9, [%r8];
	add.f32 	%f10, %f8, %f9;
	st.shared.f32 	[%r8], %f10;
$L__BB0_6:
	bar.sync 	0;
	setp.gt.u32 	%p5, %r18, 3;
	mov.u32 	%r18, %r10;
	@%p5 bra 	$L__BB0_4;
$L__BB0_7:
	setp.ne.s32 	%p6, %r3, 0;
	@%p6 bra 	$L__BB0_9;
	ld.shared.f32 	%f11, [_ZZ25vector_dot_product_kernelPfS_S_jE14sum_per_thread];
	cvta.to.global.u64 	%rd9, %rd5;
	mul.wide.u32 	%rd10, %r1, 4;
	add.s64 	%rd11, %rd9, %rd10;
	st.global.f32 	[%rd11], %f11;
$L__BB0_9:
	ret;

}


// ===== COMPILED SASS (sm_100) =====

	.target	sm_100

	.elftype	@"ET_EXEC"


//--------------------- .note.nv.tkinfo           --------------------------
	.section	.note.nv.tkinfo,"",@"SHT_NOTE"
	.sectionflags	@"SHF_NOTE_NV_TKINFO"
	.tkinfo
        /*0018*/ 	.word	0x00000002
        /*0030*/ 	.string	""
        /*0030*/ 	.string	"ptxas"
        /*0030*/ 	.string	"Cuda compilation tools, release 13.0, V13.0.88"
        /*0030*/ 	.string	"Build cuda_13.0.r13.0/compiler.36424714_0"
        /*0030*/ 	.string	"-arch sm_100 -m 64 "



//--------------------- .note.nv.cuinfo           --------------------------
	.section	.note.nv.cuinfo,"",@"SHT_NOTE"
	.sectionflags	@"SHF_NOTE_NV_CUINFO"
        /*0018*/ 	.short	0x0002
        /*001a*/ 	.short	0x0064
        /*001c*/ 	.short	0x0082
	.zero		2


//--------------------- .nv.info                  --------------------------
	.section	.nv.info,"",@"SHT_CUDA_INFO"
	.align	4


	//----- nvinfo : EIATTR_REGCOUNT
	.align		4
        /*0000*/ 	.byte	0x04, 0x2f
        /*0002*/ 	.short	(.L_1 - .L_0)
	.align		4
.L_0:
        /*0004*/ 	.word	index@(_Z25vector_dot_product_kernelPfS_S_j)
        /*0008*/ 	.word	0x00000012


	//----- nvinfo : EIATTR_FRAME_SIZE
	.align		4
.L_1:
        /*000c*/ 	.byte	0x04, 0x11
        /*000e*/ 	.short	(.L_3 - .L_2)
	.align		4
.L_2:
        /*0010*/ 	.word	index@(_Z25vector_dot_product_kernelPfS_S_j)
        /*0014*/ 	.word	0x00000000


	//----- nvinfo : EIATTR_MIN_STACK_SIZE
	.align		4
.L_3:
        /*0018*/ 	.byte	0x04, 0x12
        /*001a*/ 	.short	(.L_5 - .L_4)
	.align		4
.L_4:
        /*001c*/ 	.word	index@(_Z25vector_dot_product_kernelPfS_S_j)
        /*0020*/ 	.word	0x00000000
.L_5:


//--------------------- .nv.compat                --------------------------
	.section	.nv.compat,"",@"SHT_CUDA_COMPAT_INFO"
	.align	4
        /*0000*/ 	.byte	0x02, 0x09, 0x00, 0x00, 0x02, 0x02, 0x01, 0x00, 0x02, 0x05, 0x05, 0x00, 0x03, 0x07, 0x01, 0x01
        /*0010*/ 	.byte	0x02, 0x03, 0x00, 0x00, 0x02, 0x06, 0x01, 0x00, 0x04, 0x0b, 0x08, 0x00, 0x09, 0x00, 0x00, 0x00
        /*0020*/ 	.byte	0x00, 0x00, 0x00, 0x00


//--------------------- .nv.info._Z25vector_dot_product_kernelPfS_S_j --------------------------
	.section	.nv.info._Z25vector_dot_product_kernelPfS_S_j,"",@"SHT_CUDA_INFO"
	.sectionflags	@""
	.align	4


	//----- nvinfo : EIATTR_CUDA_API_VERSION
	.align		4
        /*0000*/ 	.byte	0x04, 0x37
        /*0002*/ 	.short	(.L_7 - .L_6)
.L_6:
        /*0004*/ 	.word	0x00000082


	//----- nvinfo : EIATTR_KPARAM_INFO
	.align		4
.L_7:
        /*0008*/ 	.byte	0x04, 0x17
        /*000a*/ 	.short	(.L_9 - .L_8)
.L_8:
        /*000c*/ 	.word	0x00000000
        /*0010*/ 	.short	0x0003
        /*0012*/ 	.short	0x0018
        /*0014*/ 	.byte	0x00, 0xf0, 0x11, 0x00


	//----- nvinfo : EIATTR_KPARAM_INFO
	.align		4
.L_9:
        /*0018*/ 	.byte	0x04, 0x17
        /*001a*/ 	.short	(.L_11 - .L_10)
.L_10:
        /*001c*/ 	.word	0x00000000
        /*0020*/ 	.short	0x0002
        /*0022*/ 	.short	0x0010
        /*0024*/ 	.byte	0x00, 0xf5, 0x21, 0x00


	//----- nvinfo : EIATTR_KPARAM_INFO
	.align		4
.L_11:
        /*0028*/ 	.byte	0x04, 0x17
        /*002a*/ 	.short	(.L_13 - .L_12)
.L_12:
        /*002c*/ 	.word	0x00000000
        /*0030*/ 	.short	0x0001
        /*0032*/ 	.short	0x0008
        /*0034*/ 	.byte	0x00, 0xf5, 0x21, 0x00


	//----- nvinfo : EIATTR_KPARAM_INFO
	.align		4
.L_13:
        /*0038*/ 	.byte	0x04, 0x17
        /*003a*/ 	.short	(.L_15 - .L_14)
.L_14:
        /*003c*/ 	.word	0x00000000
        /*0040*/ 	.short	0x0000
        /*0042*/ 	.short	0x0000
        /*0044*/ 	.byte	0x00, 0xf5, 0x21, 0x00


	//----- nvinfo : EIATTR_SPARSE_MMA_MASK
	.align		4
.L_15:
        /*0048*/ 	.byte	0x03, 0x50
        /*004a*/ 	.short	0x0000


	//----- nvinfo : EIATTR_MAXREG_COUNT
	.align		4
        /*004c*/ 	.byte	0x03, 0x1b
        /*004e*/ 	.short	0x00ff


	//----- nvinfo : EIATTR_NUM_BARRIERS
	.align		4
        /*0050*/ 	.byte	0x02, 0x4c
        /*0052*/ 	.byte	0x01
	.zero		1


	//----- nvinfo : EIATTR_MERCURY_ISA_VERSION
	.align		4
        /*0054*/ 	.byte	0x03, 0x5f
        /*0056*/ 	.short	0x0101


	//----- nvinfo : EIATTR_VRC_CTA_INIT_COUNT
	.align		4
        /*0058*/ 	.byte	0x02, 0x4a
	.zero		1
	.zero		1


	//----- nvinfo : EIATTR_EXIT_INSTR_OFFSETS
	.align		4
        /*005c*/ 	.byte	0x04, 0x1c
        /*005e*/ 	.short	(.L_17 - .L_16)


	//   ....[0]....
.L_16:
        /*0060*/ 	.word	0x000002e0


	//   ....[1]....
        /*0064*/ 	.word	0x00000360


	//----- nvinfo : EIATTR_CRS_STACK_SIZE
	.align		4
.L_17:
        /*0068*/ 	.byte	0x04, 0x1e
        /*006a*/ 	.short	(.L_19 - .L_18)
.L_18:
        /*006c*/ 	.word	0x00000000


	//----- nvinfo : EIATTR_CBANK_PARAM_SIZE
	.align		4
.L_19:
        /*0070*/ 	.byte	0x03, 0x19
        /*0072*/ 	.short	0x001c


	//----- nvinfo : EIATTR_PARAM_CBANK
	.align		4
        /*0074*/ 	.byte	0x04, 0x0a
        /*0076*/ 	.short	(.L_21 - .L_20)
	.align		4
.L_20:
        /*0078*/ 	.word	index@(.nv.constant0._Z25vector_dot_product_kernelPfS_S_j)
        /*007c*/ 	.short	0x0380
        /*007e*/ 	.short	0x001c


	//----- nvinfo : EIATTR_SW_WAR
	.align		4
.L_21:
        /*0080*/ 	.byte	0x04, 0x36
        /*0082*/ 	.short	(.L_23 - .L_22)
.L_22:
        /*0084*/ 	.word	0x00000008
.L_23:


//--------------------- .nv.callgraph             --------------------------
	.section	.nv.callgraph,"",@"SHT_CUDA_CALLGRAPH"
	.align	4
	.sectionentsize	8
	.align		4
        /*0000*/ 	.word	0x00000000
	.align		4
        /*0004*/ 	.word	0xffffffff
	.align		4
        /*0008*/ 	.word	0x00000000
	.align		4
        /*000c*/ 	.word	0xfffffffe
	.align		4
        /*0010*/ 	.word	0x00000000
	.align		4
        /*0014*/ 	.word	0xfffffffd
	.align		4
        /*0018*/ 	.word	0x00000000
	.align		4
        /*001c*/ 	.word	0xfffffffc


//--------------------- .text._Z25vector_dot_product_kernelPfS_S_j --------------------------
	.section	.text._Z25vector_dot_product_kernelPfS_S_j,"ax",@progbits
	.align	128
        .global         _Z25vector_dot_product_kernelPfS_S_j
        .type           _Z25vector_dot_product_kernelPfS_S_j,@function
        .size           _Z25vector_dot_product_kernelPfS_S_j,(.L_x_6 - _Z25vector_dot_product_kernelPfS_S_j)
        .other          _Z25vector_dot_product_kernelPfS_S_j,@"STO_CUDA_ENTRY STV_DEFAULT"
_Z25vector_dot_product_kernelPfS_S_j:
.text._Z25vector_dot_product_kernelPfS_S_j:
[----:B------:R-:W-:Y:S01]  /*0000*/  LDC R1, c[0x0][0x37c] ;  /* 0x0000df00ff017b82 */ /* 0x000fe20000000800 */
[----:B------:R-:W0:Y:S01]  /*0010*/  S2R R13, SR_CTAID.X ;  /* 0x00000000000d7919 */ /* 0x000e220000002500 */
[----:B------:R-:W1:Y:S01]  /*0020*/  LDCU UR4, c[0x0][0x360] ;  /* 0x00006c00ff0477ac */ /* 0x000e620008000800 */
[----:B------:R-:W-:Y:S01]  /*0030*/  BSSY.RECONVERGENT B0, `(.L_x_0) ;  /* 0x0000016000007945 */ /* 0x000fe20003800200 */
[----:B------:R-:W-:Y:S01]  /*0040*/  IMAD.MOV.U32 R11, RZ, RZ, RZ ;  /* 0x000000ffff0b7224 */ /* 0x000fe200078e00ff */
[----:B------:R-:W0:Y:S01]  /*0050*/  S2R R12, SR_TID.X ;  /* 0x00000000000c7919 */ /* 0x000e220000002100 */
[----:B------:R-:W2:Y:S01]  /*0060*/  LDCU UR5, c[0x0][0x398] ;  /* 0x00007300ff0577ac */ /* 0x000ea20008000800 */
[----:B------:R-:W3:Y:S01]  /*0070*/  LDCU.64 UR6, c[0x0][0x358] ;  /* 0x00006b00ff0677ac */ /* 0x000ee20008000a00 */
[----:B-1----:R-:W-:Y:S02]  /*0080*/  IMAD.U32 R10, RZ, RZ, UR4 ;  /* 0x00000004ff0a7e24 */ /* 0x002fe4000f8e00ff */
[----:B0-----:R-:W-:-:S05]  /*0090*/  IMAD R0, R13, UR4, R12 ;  /* 0x000000040d007c24 */ /* 0x001fca000f8e020c */
[----:B--2---:R-:W-:-:S13]  /*00a0*/  ISETP.GE.U32.AND P0, PT, R0, UR5, PT ;  /* 0x0000000500007c0c */ /* 0x004fda000bf06070 */
[----:B---3--:R-:W-:Y:S05]  /*00b0*/  @P0 BRA `(.L_x_1) ;  /* 0x0000000000340947 */ /* 0x008fea0003800000 */
[----:B------:R-:W0:Y:S01]  /*00c0*/  LDC.64 R6, c[0x0][0x380] ;  /* 0x0000e000ff067b82 */ /* 0x000e220000000a00 */
[----:B------:R-:W1:Y:S01]  /*00d0*/  LDCU UR4, c[0x0][0x370] ;  /* 0x00006e00ff0477ac */ /* 0x000e620008000800 */
[----:B------:R-:W-:-:S06]  /*00e0*/  HFMA2 R11, -RZ, RZ, 0, 0 ;  /* 0x00000000ff0b7431 */ /* 0x000fcc00000001ff */
[----:B------:R-:W2:Y:S01]  /*00f0*/  LDC.64 R8, c[0x0][0x388] ;  /* 0x0000e200ff087b82 */ /* 0x000ea20000000a00 */
[----:B-1----:R-:W-:-:S07]  /*0100*/  IMAD R15, R10, UR4, RZ ;  /* 0x000000040a0f7c24 */ /* 0x002fce000f8e02ff */
.L_x_2:
[----:B0-----:R-:W-:-:S04]  /*0110*/  IMAD.WIDE.U32 R2, R0, 0x4, R6 ;  /* 0x0000000400027825 */ /* 0x001fc800078e0006 */
[----:B--2---:R-:W-:Y:S02]  /*0120*/  IMAD.WIDE.U32 R4, R0, 0x4, R8 ;  /* 0x0000000400047825 */ /* 0x004fe400078e0008 */
[----:B------:R-:W2:Y:S04]  /*0130*/  LDG.E R2, desc[UR6][R2.64] ;  /* 0x0000000602027981 */ /* 0x000ea8000c1e1900 */
[----:B------:R-:W2:Y:S01]  /*0140*/  LDG.E R4, desc[UR6][R4.64] ;  /* 0x0000000604047981 */ /* 0x000ea2000c1e1900 */
[----:B------:R-:W-:-:S05]  /*0150*/  IMAD.IADD R0, R15, 0x1, R0 ;  /* 0x000000010f007824 */ /* 0x000fca00078e0200 */
[----:B------:R-:W-:Y:S01]  /*0160*/  ISETP.GE.U32.AND P0, PT, R0, UR5, PT ;  /* 0x0000000500007c0c */ /* 0x000fe2000bf06070 */
[----:B--2---:R-:W-:-:S12]  /*0170*/  FFMA R11, R2, R4, R11 ;  /* 0x00000004020b7223 */ /* 0x004fd8000000000b */
[----:B------:R-:W-:Y:S05]  /*0180*/  @!P0 BRA `(.L_x_2) ;  /* 0xfffffffc00e08947 */ /* 0x000fea000383ffff */
.L_x_1:
[----:B------:R-:W-:Y:S05]  /*0190*/  BSYNC.RECONVERGENT B0 ;  /* 0x0000000000007941 */ /* 0x000fea0003800200 */
.L_x_0:
[----:B------:R-:W0:Y:S01]  /*01a0*/  S2UR UR5, SR_CgaCtaId ;  /* 0x00000000000579c3 */ /* 0x000e220000008800 */
[----:B------:R-:W-:Y:S01]  /*01b0*/  UMOV UR4, 0x400 ;  /* 0x0000040000047882 */ /* 0x000fe20000000000 */
[----:B------:R-:W-:Y:S02]  /*01c0*/  ISETP.GE.U32.AND P1, PT, R10, 0x2, PT ;  /* 0x000000020a00780c */ /* 0x000fe40003f26070 */
[----:B------:R-:W-:Y:S01]  /*01d0*/  ISETP.NE.AND P0, PT, R12, RZ, PT ;  /* 0x000000ff0c00720c */ /* 0x000fe20003f05270 */
[----:B0-----:R-:W-:-:S06]  /*01e0*/  ULEA UR4, UR5, UR4, 0x18 ;  /* 0x0000000405047291 */ /* 0x001fcc000f8ec0ff */
[----:B------:R-:W-:-:S05]  /*01f0*/  LEA R0, R12, UR4, 0x2 ;  /* 0x000000040c007c11 */ /* 0x000fca000f8e10ff */
[----:B------:R0:W-:Y:S01]  /*0200*/  STS [R0], R11 ;  /* 0x0000000b00007388 */ /* 0x0001e20000000800 */
[----:B------:R-:W-:Y:S06]  /*0210*/  BAR.SYNC.DEFER_BLOCKING 0x0 ;  /* 0x0000000000007b1d */ /* 0x000fec0000010000 */
[----:B------:R-:W-:Y:S05]  /*0220*/  @!P1 BRA `(.L_x_3) ;  /* 0x00000000002c9947 */ /* 0x000fea0003800000 */
.L_x_4:
[----:B------:R-:W-:-:S04]  /*0230*/  SHF.R.U32.HI R5, RZ, 0x1, R10 ;  /* 0x00000001ff057819 */ /* 0x000fc8000001160a */
[----:B------:R-:W-:-:S13]  /*0240*/  ISETP.GE.U32.AND P1, PT, R12, R5, PT ;  /* 0x000000050c00720c */ /* 0x000fda0003f26070 */
[----:B------:R-:W-:Y:S01]  /*0250*/  @!P1 LEA R2, R5, R0, 0x2 ;  /* 0x0000000005029211 */ /* 0x000fe200078e10ff */
[----:B------:R-:W-:Y:S05]  /*0260*/  @!P1 LDS R3, [R0] ;  /* 0x0000000000039984 */ /* 0x000fea0000000800 */
[----:B------:R-:W1:Y:S02]  /*0270*/  @!P1 LDS R2, [R2] ;  /* 0x0000000002029984 */ /* 0x000e640000000800 */
[----:B-1----:R-:W-:-:S05]  /*0280*/  @!P1 FADD R3, R2, R3 ;  /* 0x0000000302039221 */ /* 0x002fca0000000000 */
[----:B------:R1:W-:Y:S01]  /*0290*/  @!P1 STS [R0], R3 ;  /* 0x0000000300009388 */ /* 0x0003e20000000800 */
[----:B------:R-:W-:Y:S01]  /*02a0*/  BAR.SYNC.DEFER_BLOCKING 0x0 ;  /* 0x0000000000007b1d */ /* 0x000fe20000010000 */
[----:B------:R-:W-:Y:S02]  /*02b0*/  ISETP.GT.U32.AND P1, PT, R10, 0x3, PT ;  /* 0x000000030a00780c */ /* 0x000fe40003f24070 */
[----:B------:R-:W-:-:S11]  /*02c0*/  MOV R10, R5 ;  /* 0x00000005000a7202 */ /* 0x000fd60000000f00 */
[----:B-1----:R-:W-:Y:S05]  /*02d0*/  @P1 BRA `(.L_x_4) ;  /* 0xfffffffc00d41947 */ /* 0x002fea000383ffff */
.L_x_3:
[----:B------:R-:W-:Y:S05]  /*02e0*/  @P0 EXIT ;  /* 0x000000000000094d */ /* 0x000fea0003800000 */
[----:B------:R-:W1:Y:S01]  /*02f0*/  S2UR UR5, SR_CgaCtaId ;  /* 0x00000000000579c3 */ /* 0x000e620000008800 */
[----:B------:R-:W-:-:S07]  /*0300*/  UMOV UR4, 0x400 ;  /* 0x0000040000047882 */ /* 0x000fce0000000000 */
[----:B------:R-:W2:Y:S01]  /*0310*/  LDC.64 R2, c[0x0][0x390] ;  /* 0x0000e400ff027b82 */ /* 0x000ea20000000a00 */
[----:B-1----:R-:W-:Y:S01]  /*0320*/  ULEA UR4, UR5, UR4, 0x18 ;  /* 0x0000000405047291 */ /* 0x002fe2000f8ec0ff */
[----:B--2---:R-:W-:-:S08]  /*0330*/  IMAD.WIDE.U32 R2, R13, 0x4, R2 ;  /* 0x000000040d027825 */ /* 0x004fd000078e0002 */
[----:B------:R-:W1:Y:S04]  /*0340*/  LDS R5, [UR4] ;  /* 0x00000004ff057984 */ /* 0x000e680008000800 */
[----:B-1----:R-:W-:Y:S01]  /*0350*/  STG.E desc[UR6][R2.64], R5 ;  /* 0x0000000502007986 */ /* 0x002fe2000c101906 */
[----:B------:R-:W-:Y:S05]  /*0360*/  EXIT ;  /* 0x000000000000794d */ /* 0x000fea0003800000 */
.L_x_5:
[----:B------:R-:W-:-:S00]  /*0370*/  BRA `(.L_x_5) ;  /* 0xfffffffc00fc7947 */ /* 0x000fc0000383ffff */
[----:B------:R-:W-:-:S00]  /*0380*/  NOP ;  /* 0x0000000000007918 */ /* 0x000fc00000000000 */
[----:B------:R-:W-:-:S00]  /*0390*/  NOP ;  /* 0x0000000000007918 */ /* 0x000fc00000000000 */
[----:B------:R-:W-:-:S00]  /*03a0*/  NOP ;  /* 0x0000000000007918 */ /* 0x000fc00000000000 */
[----:B------:R-:W-:-:S00]  /*03b0*/  NOP ;  /* 0x0000000000007918 */ /* 0x000fc00000000000 */
[----:B------:R-:W-:-:S00]  /*03c0*/  NOP ;  /* 0x0000000000007918 */ /* 0x000fc00000000000 */
[----:B------:R-:W-:-:S00]  /*03d0*/  NOP ;  /* 0x0000000000007918 */ /* 0x000fc00000000000 */
[----:B------:R-:W-:-:S00]  /*03e0*/  NOP ;  /* 0x0000000000007918 */ /* 0x000fc00000000000 */
[----:B------:R-:W-:-:S00]  /*03f0*/  NOP ;  /* 0x0000000000007918 */ /* 0x000fc00000000000 */
.L_x_6:


//--------------------- .nv.shared._Z25vector_dot_product_kernelPfS_S_j --------------------------
	.section	.nv.shared._Z25vector_dot_product_kernelPfS_S_j,"aw",@nobits
	.sectionflags	@""
	.align	4
.nv.shared._Z25vector_dot_product_kernelPfS_S_j:
	.zero		5120


//--------------------- .nv.shared.reserved.0     --------------------------
	.section	.nv.shared.reserved.0,"aw",@nobits
	.weak		__nv_reservedSMEM_offset_0_alias
	.size		__nv_reservedSMEM_offset_0_alias, 0, 64
	.other		__nv_reservedSMEM_offset_0_alias,@"STO_CUDA_RESERVED_SHARED STV_DEFAULT"
__nv_reservedSMEM_offset_0_alias:
	.zero		0
	.zero		64


//--------------------- .nv.constant0._Z25vector_dot_product_kernelPfS_S_j --------------------------
	.section	.nv.constant0._Z25vector_dot_product_kernelPfS_S_j,"a",@progbits
	.sectionflags	@""
	.align	4
.nv.constant0._Z25vector_dot_product_kernelPfS_S_j:
	.zero		924


//--------------------- SYMBOLS --------------------------

	.type		.nv.reservedSmem.offset0,@object
	.size		.nv.reservedSmem.offset0,0x4
	.type		.nv.reservedSmem.cap,@object
	.size		.nv.reservedSmem.cap,0x4
